//
// Generated by NVIDIA NVVM Compiler
//
// Compiler Build ID: CL-36424714
// Cuda compilation tools, release 13.0, V13.0.88
// Based on NVVM 20.0.0
//

.version 9.0
.target sm_100
.address_size 64

	// .globl	_Z15quicksortKernelPiii
// _ZZ15quicksortKernelPiiiE5stack has been demoted

.visible .entry _Z15quicksortKernelPiii(
	.param .u64 .ptr .align 1 _Z15quicksortKernelPiii_param_0,
	.param .u32 _Z15quicksortKernelPiii_param_1,
	.param .u32 _Z15quicksortKernelPiii_param_2
)
{
	.reg .pred 	%p<11>;
	.reg .b32 	%r<53>;
	.reg .b64 	%rd<11>;
	// demoted variable
	.shared .align 4 .b8 _ZZ15quicksortKernelPiiiE5stack[4096];
	ld.param.u64 	%rd4, [_Z15quicksortKernelPiii_param_0];
	ld.param.u32 	%r27, [_Z15quicksortKernelPiii_param_1];
	ld.param.u32 	%r28, [_Z15quicksortKernelPiii_param_2];
	cvta.to.global.u64 	%rd1, %rd4;
	mov.u32 	%r1, %tid.x;
	setp.ne.s32 	%p1, %r1, 0;
	mov.b32 	%r41, -1;
	@%p1 bra 	$L__BB0_2;
	st.shared.u32 	[_ZZ15quicksortKernelPiiiE5stack], %r27;
	st.shared.u32 	[_ZZ15quicksortKernelPiiiE5stack+4], %r28;
	mov.b32 	%r41, 1;
$L__BB0_2:
	setp.ne.s32 	%p2, %r1, 0;
	@%p2 bra 	$L__BB0_18;
	mov.u32 	%r32, _ZZ15quicksortKernelPiiiE5stack;
$L__BB0_4:
	shl.b32 	%r31, %r41, 2;
	add.s32 	%r4, %r32, %r31;
	ld.shared.u32 	%r5, [%r4];
	ld.shared.u32 	%r6, [%r4+-4];
	add.s32 	%r33, %r6, %r5;
	shr.u32 	%r34, %r33, 31;
	add.s32 	%r35, %r33, %r34;
	shr.s32 	%r36, %r35, 1;
	mul.wide.s32 	%rd5, %r36, 4;
	add.s64 	%rd6, %rd1, %rd5;
	ld.global.u32 	%r7, [%rd6];
	setp.gt.s32 	%p3, %r6, %r5;
	mov.u32 	%r43, %r6;
	mov.u32 	%r42, %r5;
	@%p3 bra 	$L__BB0_13;
	mov.u32 	%r42, %r5;
	mov.u32 	%r43, %r6;
$L__BB0_6:
	add.s32 	%r44, %r43, -1;
	mov.u32 	%r45, %r43;
$L__BB0_7:
	mov.u32 	%r43, %r45;
	mul.wide.s32 	%rd7, %r43, 4;
	add.s64 	%rd8, %rd1, %rd7;
	ld.global.u32 	%r13, [%rd8];
	setp.lt.s32 	%p4, %r13, %r7;
	add.s32 	%r45, %r43, 1;
	add.s32 	%r44, %r44, 1;
	@%p4 bra 	$L__BB0_7;
	mul.wide.s32 	%rd9, %r44, 4;
	add.s64 	%rd2, %rd1, %rd9;
	mov.u32 	%r46, %r42;
$L__BB0_9:
	mov.u32 	%r42, %r46;
	mul.wide.s32 	%rd10, %r42, 4;
	add.s64 	%rd3, %rd1, %rd10;
	ld.global.u32 	%r17, [%rd3];
	setp.gt.s32 	%p5, %r17, %r7;
	add.s32 	%r46, %r42, -1;
	@%p5 bra 	$L__BB0_9;
	setp.gt.s32 	%p6, %r43, %r42;
	@%p6 bra 	$L__BB0_12;
	st.global.u32 	[%rd2], %r17;
	st.global.u32 	[%rd3], %r13;
	mov.u32 	%r43, %r45;
	mov.u32 	%r42, %r46;
$L__BB0_12:
	setp.le.s32 	%p7, %r43, %r42;
	@%p7 bra 	$L__BB0_6;
$L__BB0_13:
	setp.ge.s32 	%p8, %r6, %r42;
	add.s32 	%r52, %r41, -2;
	@%p8 bra 	$L__BB0_15;
	st.shared.u32 	[%r4+-4], %r6;
	st.shared.u32 	[%r4], %r42;
	mov.u32 	%r52, %r41;
$L__BB0_15:
	setp.ge.s32 	%p9, %r43, %r5;
	@%p9 bra 	$L__BB0_17;
	shl.b32 	%r37, %r52, 2;
	add.s32 	%r39, %r32, %r37;
	st.shared.u32 	[%r39+4], %r43;
	add.s32 	%r52, %r52, 2;
	st.shared.u32 	[%r39+8], %r5;
$L__BB0_17:
	setp.gt.s32 	%p10, %r52, -1;
	mov.u32 	%r41, %r52;
	@%p10 bra 	$L__BB0_4;
$L__BB0_18:
	ret;

}


// ===== COMPILED SASS (sm_100) =====

	.target	sm_100

	.elftype	@"ET_EXEC"


//--------------------- .note.nv.tkinfo           --------------------------
	.section	.note.nv.tkinfo,"",@"SHT_NOTE"
	.sectionflags	@"SHF_NOTE_NV_TKINFO"
	.tkinfo
        /*0018*/ 	.word	0x00000002
        /*0030*/ 	.string	""
        /*0030*/ 	.string	"ptxas"
        /*0030*/ 	.string	"Cuda compilation tools, release 13.0, V13.0.88"
        /*0030*/ 	.string	"Build cuda_13.0.r13.0/compiler.36424714_0"
        /*0030*/ 	.string	"-arch sm_100 -m 64 "



//--------------------- .note.nv.cuinfo           --------------------------
	.section	.note.nv.cuinfo,"",@"SHT_NOTE"
	.sectionflags	@"SHF_NOTE_NV_CUINFO"
        /*0018*/ 	.short	0x0002
        /*001a*/ 	.short	0x0064
        /*001c*/ 	.short	0x0082
	.zero		2


//--------------------- .nv.info                  --------------------------
	.section	.nv.info,"",@"SHT_CUDA_INFO"
	.align	4


	//----- nvinfo : EIATTR_REGCOUNT
	.align		4
        /*0000*/ 	.byte	0x04, 0x2f
        /*0002*/ 	.short	(.L_1 - .L_0)
	.align		4
.L_0:
        /*0004*/ 	.word	index@(_Z15quicksortKernelPiii)
        /*0008*/ 	.word	0x00000018


	//----- nvinfo : EIATTR_FRAME_SIZE
	.align		4
.L_1:
        /*000c*/ 	.byte	0x04, 0x11
        /*000e*/ 	.short	(.L_3 - .L_2)
	.align		4
.L_2:
        /*0010*/ 	.word	index@(_Z15quicksortKernelPiii)
        /*0014*/ 	.word	0x00000000


	//----- nvinfo : EIATTR_MIN_STACK_SIZE
	.align		4
.L_3:
        /*0018*/ 	.byte	0x04, 0x12
        /*001a*/ 	.short	(.L_5 - .L_4)
	.align		4
.L_4:
        /*001c*/ 	.word	index@(_Z15quicksortKernelPiii)
        /*0020*/ 	.word	0x00000000
.L_5:


//--------------------- .nv.compat                --------------------------
	.section	.nv.compat,"",@"SHT_CUDA_COMPAT_INFO"
	.align	4
        /*0000*/ 	.byte	0x02, 0x09, 0x00, 0x00, 0x02, 0x02, 0x01, 0x00, 0x02, 0x05, 0x05, 0x00, 0x03, 0x07, 0x01, 0x01
        /*0010*/ 	.byte	0x02, 0x03, 0x00, 0x00, 0x02, 0x06, 0x01, 0x00, 0x04, 0x0b, 0x08, 0x00, 0x09, 0x00, 0x00, 0x00
        /*0020*/ 	.byte	0x00, 0x00, 0x00, 0x00


//--------------------- .nv.info._Z15quicksortKernelPiii --------------------------
	.section	.nv.info._Z15quicksortKernelPiii,"",@"SHT_CUDA_INFO"
	.sectionflags	@""
	.align	4


	//----- nvinfo : EIATTR_CUDA_API_VERSION
	.align		4
        /*0000*/ 	.byte	0x04, 0x37
        /*0002*/ 	.short	(.L_7 - .L_6)
.L_6:
        /*0004*/ 	.word	0x00000082


	//----- nvinfo : EIATTR_KPARAM_INFO
	.align		4
.L_7:
        /*0008*/ 	.byte	0x04, 0x17
        /*000a*/ 	.short	(.L_9 - .L_8)
.L_8:
        /*000c*/ 	.word	0x00000000
        /*0010*/ 	.short	0x0002
        /*0012*/ 	.short	0x000c
        /*0014*/ 	.byte	0x00, 0xf0, 0x11, 0x00


	//----- nvinfo : EIATTR_KPARAM_INFO
	.align		4
.L_9:
        /*0018*/ 	.byte	0x04, 0x17
        /*001a*/ 	.short	(.L_11 - .L_10)
.L_10:
        /*001c*/ 	.word	0x00000000
        /*0020*/ 	.short	0x0001
        /*0022*/ 	.short	0x0008
        /*0024*/ 	.byte	0x00, 0xf0, 0x11, 0x00


	//----- nvinfo : EIATTR_KPARAM_INFO
	.align		4
.L_11:
        /*0028*/ 	.byte	0x04, 0x17
        /*002a*/ 	.short	(.L_13 - .L_12)
.L_12:
        /*002c*/ 	.word	0x00000000
        /*0030*/ 	.short	0x0000
        /*0032*/ 	.short	0x0000
        /*0034*/ 	.byte	0x00, 0xf5, 0x21, 0x00


	//----- nvinfo : EIATTR_SPARSE_MMA_MASK
	.align		4
.L_13:
        /*0038*/ 	.byte	0x03, 0x50
        /*003a*/ 	.short	0x0000


	//----- nvinfo : EIATTR_MAXREG_COUNT
	.align		4
        /*003c*/ 	.byte	0x03, 0x1b
        /*003e*/ 	.short	0x00ff


	//----- nvinfo : EIATTR_MERCURY_ISA_VERSION
	.align		4
        /*0040*/ 	.byte	0x03, 0x5f
        /*0042*/ 	.short	0x0101


	//----- nvinfo : EIATTR_VRC_CTA_INIT_COUNT
	.align		4
        /*0044*/ 	.byte	0x02, 0x4a
	.zero		1
	.zero		1


	//----- nvinfo : EIATTR_EXIT_INSTR_OFFSETS
	.align		4
        /*0048*/ 	.byte	0x04, 0x1c
        /*004a*/ 	.short	(.L_15 - .L_14)


	//   ....[0]....
.L_14:
        /*004c*/ 	.word	0x00000080


	//   ....[1]....
        /*0050*/ 	.word	0x000004a0


	//----- nvinfo : EIATTR_CRS_STACK_SIZE
	.align		4
.L_15:
        /*0054*/ 	.byte	0x04, 0x1e
        /*0056*/ 	.short	(.L_17 - .L_16)
.L_16:
        /*0058*/ 	.word	0x00000000


	//----- nvinfo : EIATTR_CBANK_PARAM_SIZE
	.align		4
.L_17:
        /*005c*/ 	.byte	0x03, 0x19
        /*005e*/ 	.short	0x0010


	//----- nvinfo : EIATTR_PARAM_CBANK
	.align		4
        /*0060*/ 	.byte	0x04, 0x0a
        /*0062*/ 	.short	(.L_19 - .L_18)
	.align		4
.L_18:
        /*0064*/ 	.word	index@(.nv.constant0._Z15quicksortKernelPiii)
        /*0068*/ 	.short	0x0380
        /*006a*/ 	.short	0x0010


	//----- nvinfo : EIATTR_SW_WAR
	.align		4
.L_19:
        /*006c*/ 	.byte	0x04, 0x36
        /*006e*/ 	.short	(.L_21 - .L_20)
.L_20:
        /*0070*/ 	.word	0x00000008
.L_21:


//--------------------- .nv.callgraph             --------------------------
	.section	.nv.callgraph,"",@"SHT_CUDA_CALLGRAPH"
	.align	4
	.sectionentsize	8
	.align		4
        /*0000*/ 	.word	0x00000000
	.align		4
        /*0004*/ 	.word	0xffffffff
	.align		4
        /*0008*/ 	.word	0x00000000
	.align		4
        /*000c*/ 	.word	0xfffffffe
	.align		4
        /*0010*/ 	.word	0x00000000
	.align		4
        /*0014*/ 	.word	0xfffffffd
	.align		4
        /*0018*/ 	.word	0x00000000
	.align		4
        /*001c*/ 	.word	0xfffffffc


//--------------------- .text._Z15quicksortKernelPiii --------------------------
	.section	.text._Z15quicksortKernelPiii,"ax",@progbits
	.align	128
        .global         _Z15quicksortKernelPiii
        .type           _Z15quicksortKernelPiii,@function
        .size           _Z15quicksortKernelPiii,(.L_x_9 - _Z15quicksortKernelPiii)
        .other          _Z15quicksortKernelPiii,@"STO_CUDA_ENTRY STV_DEFAULT"
_Z15quicksortKernelPiii:
.text._Z15quicksortKernelPiii:
[----:B------:R-:W-:Y:S01]  /*0000*/  LDC R1, c[0x0][0x37c] ;  /* 0x0000df00ff017b82 */ /* 0x000fe20000000800 */
[----:B------:R-:W0:Y:S02]  /*0010*/  S2R R0, SR_TID.X ;  /* 0x0000000000007919 */ /* 0x000e240000002100 */
[----:B0-----:R-:W-:-:S13]  /*0020*/  ISETP.NE.AND P0, PT, R0, RZ, PT ;  /* 0x000000ff0000720c */ /* 0x001fda0003f05270 */
[----:B------:R-:W0:Y:S01]  /*0030*/  @!P0 S2R R3, SR_CgaCtaId ;  /* 0x0000000000038919 */ /* 0x000e220000008800 */
[----:B------:R-:W1:Y:S01]  /*0040*/  @!P0 LDC.64 R4, c[0x0][0x388] ;  /* 0x0000e200ff048b82 */ /* 0x000e620000000a00 */
[----:B------:R-:W-:-:S04]  /*0050*/  @!P0 MOV R0, 0x400 ;  /* 0x0000040000008802 */ /* 0x000fc80000000f00 */
[----:B0-----:R-:W-:-:S05]  /*0060*/  @!P0 LEA R0, R3, R0, 0x18 ;  /* 0x0000000003008211 */ /* 0x001fca00078ec0ff */
[----:B-1----:R0:W-:Y:S01]  /*0070*/  @!P0 STS.64 [R0], R4 ;  /* 0x0000000400008388 */ /* 0x0021e20000000a00 */
[----:B------:R-:W-:Y:S05]  /*0080*/  @P0 EXIT ;  /* 0x000000000000094d */ /* 0x000fea0003800000 */
[----:B------:R-:W1:Y:S01]  /*0090*/  S2UR UR5, SR_CgaCtaId ;  /* 0x00000000000579c3 */ /* 0x000e620000008800 */
[----:B0-----:R-:W-:Y:S01]  /*00a0*/  IMAD.MOV.U32 R4, RZ, RZ, -0x1 ;  /* 0xffffffffff047424 */ /* 0x001fe200078e00ff */
[----:B------:R-:W-:Y:S01]  /*00b0*/  UMOV UR4, 0x400 ;  /* 0x0000040000047882 */ /* 0x000fe20000000000 */
[----:B------:R-:W-:Y:S01]  /*00c0*/  @!P0 IMAD.MOV.U32 R4, RZ, RZ, 0x1 ;  /* 0x00000001ff048424 */ /* 0x000fe200078e00ff */
[----:B------:R-:W0:Y:S02]  /*00d0*/  LDCU.64 UR6, c[0x0][0x358] ;  /* 0x00006b00ff0677ac */ /* 0x000e240008000a00 */
[----:B01----:R-:W-:-:S12]  /*00e0*/  ULEA UR4, UR5, UR4, 0x18 ;  /* 0x0000000405047291 */ /* 0x003fd8000f8ec0ff */
.L_x_7:
[----:B------:R-:W-:Y:S01]  /*00f0*/  LEA R7, R4, UR4, 0x2 ;  /* 0x0000000404077c11 */ /* 0x000fe2000f8e10ff */
[----:B------:R-:W0:Y:S01]  /*0100*/  LDC.64 R2, c[0x0][0x380] ;  /* 0x0000e000ff027b82 */ /* 0x000e220000000a00 */
[----:B------:R-:W-:Y:S03]  /*0110*/  BSSY.RECONVERGENT B0, `(.L_x_0) ;  /* 0x000002b000007945 */ /* 0x000fe60003800200 */
[----:B------:R-:W1:Y:S04]  /*0120*/  LDS R5, [R7] ;  /* 0x0000000007057984 */ /* 0x000e680000000800 */
[----:B------:R-:W2:Y:S01]  /*0130*/  LDS R0, [R7+-0x4] ;  /* 0xfffffc0007007984 */ /* 0x000ea20000000800 */
[----:B-1----:R-:W-:-:S02]  /*0140*/  MOV R13, R5 ;  /* 0x00000005000d7202 */ /* 0x002fc40000000f00 */
[----:B--2---:R-:W-:Y:S01]  /*0150*/  ISETP.GT.AND P0, PT, R0, R5, PT ;  /* 0x000000050000720c */ /* 0x004fe20003f04270 */
[----:B------:R-:W-:-:S05]  /*0160*/  IMAD.IADD R6, R5, 0x1, R0 ;  /* 0x0000000105067824 */ /* 0x000fca00078e0200 */
[----:B------:R-:W-:-:S04]  /*0170*/  LEA.HI R6, R6, R6, RZ, 0x1 ;  /* 0x0000000606067211 */ /* 0x000fc800078f08ff */
[----:B------:R-:W-:Y:S01]  /*0180*/  SHF.R.S32.HI R9, RZ, 0x1, R6 ;  /* 0x00000001ff097819 */ /* 0x000fe20000011406 */
[----:B------:R-:W-:-:S04]  /*0190*/  IMAD.MOV.U32 R6, RZ, RZ, R0 ;  /* 0x000000ffff067224 */ /* 0x000fc800078e0000 */
[----:B0-----:R-:W-:Y:S01]  /*01a0*/  IMAD.WIDE R2, R9, 0x4, R2 ;  /* 0x0000000409027825 */ /* 0x001fe200078e0202 */
[----:B------:R-:W-:Y:S06]  /*01b0*/  @P0 BRA `(.L_x_1) ;  /* 0x0000000000800947 */ /* 0x000fec0003800000 */
[----:B------:R0:W5:Y:S01]  /*01c0*/  LDG.E R12, desc[UR6][R2.64] ;  /* 0x00000006020c7981 */ /* 0x000162000c1e1900 */
[----:B------:R-:W-:Y:S02]  /*01d0*/  IMAD.MOV.U32 R13, RZ, RZ, R5 ;  /* 0x000000ffff0d7224 */ /* 0x000fe400078e0005 */
[----:B------:R-:W-:-:S07]  /*01e0*/  IMAD.MOV.U32 R6, RZ, RZ, R0 ;  /* 0x000000ffff067224 */ /* 0x000fce00078e0000 */
.L_x_6:
[----:B0-----:R-:W0:Y:S01]  /*01f0*/  LDC.64 R2, c[0x0][0x380] ;  /* 0x0000e000ff027b82 */ /* 0x001e220000000a00 */
[----:B------:R-:W-:Y:S01]  /*0200*/  BSSY.RECONVERGENT B1, `(.L_x_2) ;  /* 0x000000a000017945 */ /* 0x000fe20003800200 */
[----:B------:R-:W-:Y:S01]  /*0210*/  IADD3 R11, PT, PT, R6, -0x1, RZ ;  /* 0xffffffff060b7810 */ /* 0x000fe20007ffe0ff */
[----:B------:R-:W-:-:S07]  /*0220*/  IMAD.MOV.U32 R15, RZ, RZ, R6 ;  /* 0x000000ffff0f7224 */ /* 0x000fce00078e0006 */
.L_x_3:
[----:B0-----:R-:W-:-:S05]  /*0230*/  IMAD.WIDE R8, R15, 0x4, R2 ;  /* 0x000000040f087825 */ /* 0x001fca00078e0202 */
[----:B------:R-:W2:Y:S01]  /*0240*/  LDG.E R19, desc[UR6][R8.64] ;  /* 0x0000000608137981 */ /* 0x000ea2000c1e1900 */
[----:B------:R-:W-:Y:S01]  /*0250*/  MOV R6, R15 ;  /* 0x0000000f00067202 */ /* 0x000fe20000000f00 */
[----:B------:R-:W-:Y:S02]  /*0260*/  VIADD R11, R11, 0x1 ;  /* 0x000000010b0b7836 */ /* 0x000fe40000000000 */
[----:B------:R-:W-:Y:S01]  /*0270*/  VIADD R15, R15, 0x1 ;  /* 0x000000010f0f7836 */ /* 0x000fe20000000000 */
[----:B--2--5:R-:W-:-:S13]  /*0280*/  ISETP.GE.AND P0, PT, R19, R12, PT ;  /* 0x0000000c1300720c */ /* 0x024fda0003f06270 */
[----:B------:R-:W-:Y:S05]  /*0290*/  @!P0 BRA `(.L_x_3) ;  /* 0xfffffffc00e48947 */ /* 0x000fea000383ffff */
[----:B------:R-:W-:Y:S05]  /*02a0*/  BSYNC.RECONVERGENT B1 ;  /* 0x0000000000017941 */ /* 0x000fea0003800200 */
.L_x_2:
[----:B------:R-:W-:Y:S01]  /*02b0*/  BSSY.RECONVERGENT B1, `(.L_x_4) ;  /* 0x0000009000017945 */ /* 0x000fe20003800200 */
[----:B------:R-:W-:Y:S02]  /*02c0*/  IMAD.MOV.U32 R17, RZ, RZ, R13 ;  /* 0x000000ffff117224 */ /* 0x000fe400078e000d */
[----:B------:R-:W-:-:S07]  /*02d0*/  IMAD.WIDE R10, R11, 0x4, R2 ;  /* 0x000000040b0a7825 */ /* 0x000fce00078e0202 */
.L_x_5:
[----:B------:R-:W-:-:S05]  /*02e0*/  IMAD.WIDE R8, R17, 0x4, R2 ;  /* 0x0000000411087825 */ /* 0x000fca00078e0202 */
[----:B------:R-:W2:Y:S01]  /*02f0*/  LDG.E R21, desc[UR6][R8.64] ;  /* 0x0000000608157981 */ /* 0x000ea2000c1e1900 */
[----:B------:R-:W-:Y:S01]  /*0300*/  MOV R13, R17 ;  /* 0x00000011000d7202 */ /* 0x000fe20000000f00 */
[----:B------:R-:W-:Y:S01]  /*0310*/  VIADD R17, R17, 0xffffffff ;  /* 0xffffffff11117836 */ /* 0x000fe20000000000 */
[----:B--2---:R-:W-:-:S13]  /*0320*/  ISETP.GT.AND P0, PT, R21, R12, PT ;  /* 0x0000000c1500720c */ /* 0x004fda0003f04270 */
[----:B------:R-:W-:Y:S05]  /*0330*/  @P0 BRA `(.L_x_5) ;  /* 0xfffffffc00e80947 */ /* 0x000fea000383ffff */
[----:B------:R-:W-:Y:S05]  /*0340*/  BSYNC.RECONVERGENT B1 ;  /* 0x0000000000017941 */ /* 0x000fea0003800200 */
.L_x_4:
[----:B------:R-:W-:-:S13]  /*0350*/  ISETP.GT.AND P0, PT, R6, R13, PT ;  /* 0x0000000d0600720c */ /* 0x000fda0003f04270 */
[----:B------:R-:W-:Y:S01]  /*0360*/  @!P0 IMAD.MOV.U32 R6, RZ, RZ, R15 ;  /* 0x000000ffff068224 */ /* 0x000fe200078e000f */
[----:B------:R-:W-:Y:S01]  /*0370*/  @!P0 MOV R13, R17 ;  /* 0x00000011000d8202 */ /* 0x000fe20000000f00 */
[----:B------:R1:W-:Y:S04]  /*0380*/  @!P0 STG.E desc[UR6][R10.64], R21 ;  /* 0x000000150a008986 */ /* 0x0003e8000c101906 */
[----:B------:R1:W-:Y:S01]  /*0390*/  @!P0 STG.E desc[UR6][R8.64], R19 ;  /* 0x0000001308008986 */ /* 0x0003e2000c101906 */
[----:B------:R-:W-:-:S13]  /*03a0*/  ISETP.GT.AND P0, PT, R6, R13, PT ;  /* 0x0000000d0600720c */ /* 0x000fda0003f04270 */
[----:B-1----:R-:W-:Y:S05]  /*03b0*/  @!P0 BRA `(.L_x_6) ;  /* 0xfffffffc008c8947 */ /* 0x002fea000383ffff */
.L_x_1:
[----:B------:R-:W-:Y:S05]  /*03c0*/  BSYNC.RECONVERGENT B0 ;  /* 0x0000000000007941 */ /* 0x000fea0003800200 */
.L_x_0:
[----:B------:R-:W-:Y:S01]  /*03d0*/  ISETP.GE.AND P0, PT, R0, R13, PT ;  /* 0x0000000d0000720c */ /* 0x000fe20003f06270 */
[----:B------:R-:W-:Y:S01]  /*03e0*/  VIADD R2, R4, 0xfffffffe ;  /* 0xfffffffe04027836 */ /* 0x000fe20000000000 */
[----:B------:R-:W-:-:S11]  /*03f0*/  ISETP.GE.AND P1, PT, R6, R5, PT ;  /* 0x000000050600720c */ /* 0x000fd60003f26270 */
[----:B------:R-:W-:Y:S01]  /*0400*/  @!P0 IMAD.MOV.U32 R2, RZ, RZ, R4 ;  /* 0x000000ffff028224 */ /* 0x000fe200078e0004 */
[----:B------:R0:W-:Y:S04]  /*0410*/  @!P0 STS [R7+-0x4], R0 ;  /* 0xfffffc0007008388 */ /* 0x0001e80000000800 */
[C---:B------:R-:W-:Y:S01]  /*0420*/  @!P1 LEA R3, R2.reuse, UR4, 0x2 ;  /* 0x0000000402039c11 */ /* 0x040fe2000f8e10ff */
[----:B------:R0:W-:Y:S01]  /*0430*/  @!P0 STS [R7], R13 ;  /* 0x0000000d07008388 */ /* 0x0001e20000000800 */
[----:B------:R-:W-:-:S03]  /*0440*/  @!P1 IADD3 R2, PT, PT, R2, 0x2, RZ ;  /* 0x0000000202029810 */ /* 0x000fc60007ffe0ff */
[----:B------:R0:W-:Y:S01]  /*0450*/  @!P1 STS [R3+0x4], R6 ;  /* 0x0000040603009388 */ /* 0x0001e20000000800 */
[----:B------:R-:W-:Y:S01]  /*0460*/  ISETP.GT.AND P0, PT, R2, -0x1, PT ;  /* 0xffffffff0200780c */ /* 0x000fe20003f04270 */
[----:B------:R-:W-:Y:S02]  /*0470*/  IMAD.MOV.U32 R4, RZ, RZ, R2 ;  /* 0x000000ffff047224 */ /* 0x000fe400078e0002 */
[----:B------:R0:W-:Y:S10]  /*0480*/  @!P1 STS [R3+0x8], R5 ;  /* 0x0000080503009388 */ /* 0x0001f40000000800 */
[----:B0-----:R-:W-:Y:S05]  /*0490*/  @P0 BRA `(.L_x_7) ;  /* 0xfffffffc00140947 */ /* 0x001fea000383ffff */
[----:B------:R-:W-:Y:S05]  /*04a0*/  EXIT ;  /* 0x000000000000794d */ /* 0x000fea0003800000 */
.L_x_8:
[----:B------:R-:W-:-:S00]  /*04b0*/  BRA `(.L_x_8) ;  /* 0xfffffffc00fc7947 */ /* 0x000fc0000383ffff */
[----:B------:R-:W-:-:S00]  /*04c0*/  NOP ;  /* 0x0000000000007918 */ /* 0x000fc00000000000 */
        /* <DEDUP_REMOVED lines=11> */
.L_x_9:


//--------------------- .nv.shared._Z15quicksortKernelPiii --------------------------
	.section	.nv.shared._Z15quicksortKernelPiii,"aw",@nobits
	.sectionflags	@""
	.align	4
.nv.shared._Z15quicksortKernelPiii:
	.zero		5120


//--------------------- .nv.shared.reserved.0     --------------------------
	.section	.nv.shared.reserved.0,"aw",@nobits
	.weak		__nv_reservedSMEM_offset_0_alias
	.size		__nv_reservedSMEM_offset_0_alias, 0, 64
	.other		__nv_reservedSMEM_offset_0_alias,@"STO_CUDA_RESERVED_SHARED STV_DEFAULT"
__nv_reservedSMEM_offset_0_alias:
	.zero		0
	.zero		64


//--------------------- .nv.constant0._Z15quicksortKernelPiii --------------------------
	.section	.nv.constant0._Z15quicksortKernelPiii,"a",@progbits
	.sectionflags	@""
	.align	4
.nv.constant0._Z15quicksortKernelPiii:
	.zero		912


//--------------------- SYMBOLS --------------------------

	.type		.nv.reservedSmem.offset0,@object
	.size		.nv.reservedSmem.offset0,0x4
	.type		.nv.reservedSmem.cap,@object
	.size		.nv.reservedSmem.cap,0x4
